	.headerflags	@"EF_CUDA_TEXMODE_UNIFIED EF_CUDA_64BIT_ADDRESS EF_CUDA_ACCELERATORS EF_CUDA_SM90 EF_CUDA_VIRTUAL_SM(EF_CUDA_SM90)"
	.elftype	@"ET_EXEC"


//--------------------- .nv.info                  --------------------------
	.section	.nv.info,"",@"SHT_CUDA_INFO"
	.align	4


	//----- nvinfo : EIATTR_REGCOUNT
	.align		4
        /*0000*/ 	.byte	0x04, 0x2f
        /*0002*/ 	.short	(.L_1 - .L_0)
	.align		4
.L_0:
        /*0004*/ 	.word	index@(triton_poi_fused_cat_1)
        /*0008*/ 	.word	0x00000016


	//----- nvinfo : EIATTR_MIN_STACK_SIZE
	.align		4
.L_1:
        /*000c*/ 	.byte	0x04, 0x12
        /*000e*/ 	.short	(.L_3 - .L_2)
	.align		4
.L_2:
        /*0010*/ 	.word	index@(triton_poi_fused_cat_1)
        /*0014*/ 	.word	0x00000000


	//----- nvinfo : EIATTR_FRAME_SIZE
	.align		4
.L_3:
        /*0018*/ 	.byte	0x04, 0x11
        /*001a*/ 	.short	(.L_5 - .L_4)
	.align		4
.L_4:
        /*001c*/ 	.word	index@(triton_poi_fused_cat_1)
        /*0020*/ 	.word	0x00000000


	//----- nvinfo : EIATTR_MIN_STACK_SIZE
	.align		4
.L_5:
        /*0024*/ 	.byte	0x04, 0x12
        /*0026*/ 	.short	(.L_7 - .L_6)
	.align		4
.L_6:
        /*0028*/ 	.word	index@(triton_poi_fused_cat_1)
        /*002c*/ 	.word	0x00000000
.L_7:


//--------------------- .nv.info.triton_poi_fused_cat_1 --------------------------
	.section	.nv.info.triton_poi_fused_cat_1,"",@"SHT_CUDA_INFO"
	.sectionflags	@""
	.align	4


	//----- nvinfo : EIATTR_CUDA_API_VERSION
	.align		4
        /*0000*/ 	.byte	0x04, 0x37
        /*0002*/ 	.short	(.L_9 - .L_8)
.L_8:
        /*0004*/ 	.word	0x0000007c


	//----- nvinfo : EIATTR_KPARAM_INFO
	.align		4
.L_9:
        /*0008*/ 	.byte	0x04, 0x17
        /*000a*/ 	.short	(.L_11 - .L_10)
.L_10:
        /*000c*/ 	.word	0x00000000
        /*0010*/ 	.short	0x0005
        /*0012*/ 	.short	0x0028
        /*0014*/ 	.byte	0x00, 0xf0, 0x11, 0x00


	//----- nvinfo : EIATTR_KPARAM_INFO
	.align		4
.L_11:
        /*0018*/ 	.byte	0x04, 0x17
        /*001a*/ 	.short	(.L_13 - .L_12)
.L_12:
        /*001c*/ 	.word	0x00000000
        /*0020*/ 	.short	0x0004
        /*0022*/ 	.short	0x0020
        /*0024*/ 	.byte	0x00, 0xf4, 0x21, 0x00


	//----- nvinfo : EIATTR_KPARAM_INFO
	.align		4
.L_13:
        /*0028*/ 	.byte	0x04, 0x17
        /*002a*/ 	.short	(.L_15 - .L_14)
.L_14:
        /*002c*/ 	.word	0x00000000
        /*0030*/ 	.short	0x0003
        /*0032*/ 	.short	0x0018
        /*0034*/ 	.byte	0x00, 0xf4, 0x21, 0x00


	//----- nvinfo : EIATTR_KPARAM_INFO
	.align		4
.L_15:
        /*0038*/ 	.byte	0x04, 0x17
        /*003a*/ 	.short	(.L_17 - .L_16)
.L_16:
        /*003c*/ 	.word	0x00000000
        /*0040*/ 	.short	0x0002
        /*0042*/ 	.short	0x0010
        /*0044*/ 	.byte	0x00, 0xf4, 0x21, 0x00


	//----- nvinfo : EIATTR_KPARAM_INFO
	.align		4
.L_17:
        /*0048*/ 	.byte	0x04, 0x17
        /*004a*/ 	.short	(.L_19 - .L_18)
.L_18:
        /*004c*/ 	.word	0x00000000
        /*0050*/ 	.short	0x0001
        /*0052*/ 	.short	0x0008
        /*0054*/ 	.byte	0x00, 0xf4, 0x21, 0x00


	//----- nvinfo : EIATTR_KPARAM_INFO
	.align		4
.L_19:
        /*0058*/ 	.byte	0x04, 0x17
        /*005a*/ 	.short	(.L_21 - .L_20)
.L_20:
        /*005c*/ 	.word	0x00000000
        /*0060*/ 	.short	0x0000
        /*0062*/ 	.short	0x0000
        /*0064*/ 	.byte	0x00, 0xf4, 0x21, 0x00


	//----- nvinfo : EIATTR_SPARSE_MMA_MASK
	.align		4
.L_21:
        /*0068*/ 	.byte	0x03, 0x50
        /*006a*/ 	.short	0x0000


	//----- nvinfo : EIATTR_MAXREG_COUNT
	.align		4
        /*006c*/ 	.byte	0x03, 0x1b
        /*006e*/ 	.short	0x00ff


	//----- nvinfo : EIATTR_EXIT_INSTR_OFFSETS
	.align		4
        /*0070*/ 	.byte	0x04, 0x1c
        /*0072*/ 	.short	(.L_23 - .L_22)


	//   ....[0]....
.L_22:
        /*0074*/ 	.word	0x000004a0


	//   ....[1]....
        /*0078*/ 	.word	0x000004c0


	//----- nvinfo : EIATTR_REQNTID
	.align		4
.L_23:
        /*007c*/ 	.byte	0x04, 0x10
        /*007e*/ 	.short	(.L_25 - .L_24)
.L_24:
        /*0080*/ 	.word	0x00000080
        /*0084*/ 	.word	0x00000001
        /*0088*/ 	.word	0x00000001


	//----- nvinfo : EIATTR_CBANK_PARAM_SIZE
	.align		4
.L_25:
        /*008c*/ 	.byte	0x03, 0x19
        /*008e*/ 	.short	0x002c


	//----- nvinfo : EIATTR_PARAM_CBANK
	.align		4
        /*0090*/ 	.byte	0x04, 0x0a
        /*0092*/ 	.short	(.L_27 - .L_26)
	.align		4
.L_26:
        /*0094*/ 	.word	index@(.nv.constant0.triton_poi_fused_cat_1)
        /*0098*/ 	.short	0x0210
        /*009a*/ 	.short	0x002c


	//----- nvinfo : EIATTR_SW_WAR
	.align		4
.L_27:
        /*009c*/ 	.byte	0x04, 0x36
        /*009e*/ 	.short	(.L_29 - .L_28)
.L_28:
        /*00a0*/ 	.word	0x00000008
.L_29:


//--------------------- .nv.callgraph             --------------------------
	.section	.nv.callgraph,"",@"SHT_CUDA_CALLGRAPH"
	.align	4
	.sectionentsize	8
	.align		4
        /*0000*/ 	.word	0x00000000
	.align		4
        /*0004*/ 	.word	0xffffffff
	.align		4
        /*0008*/ 	.word	0x00000000
	.align		4
        /*000c*/ 	.word	0xfffffffe
	.align		4
        /*0010*/ 	.word	0x00000000
	.align		4
        /*0014*/ 	.word	0xfffffffd
	.align		4
        /*0018*/ 	.word	0x00000000
	.align		4
        /*001c*/ 	.word	0xfffffffc


//--------------------- .text.triton_poi_fused_cat_1 --------------------------
	.section	.text.triton_poi_fused_cat_1,"ax",@progbits
	.align	128
        .global         triton_poi_fused_cat_1
        .type           triton_poi_fused_cat_1,@function
        .size           triton_poi_fused_cat_1,(.L_x_1 - triton_poi_fused_cat_1)
        .other          triton_poi_fused_cat_1,@"STO_CUDA_ENTRY STV_DEFAULT"
triton_poi_fused_cat_1:
.text.triton_poi_fused_cat_1:
[----:B------:R-:W0:Y:S01]  /*0000*/  LDC R1, c[0x0][0x28] ;  /* 0x00000a00ff017b82 */ /* 0x000e220000000800 */
[----:B------:R-:W1:Y:S07]  /*0010*/  S2R R0, SR_TID.X ;  /* 0x0000000000007919 */ /* 0x000e6e0000002100 */
[----:B------:R-:W2:Y:S01]  /*0020*/  LDC.64 R6, c[0x0][0x210] ;  /* 0x00008400ff067b82 */ /* 0x000ea20000000a00 */
[----:B------:R-:W-:Y:S01]  /*0030*/  IMAD.MOV.U32 R12, RZ, RZ, RZ ;  /* 0x000000ffff0c7224 */ /* 0x000fe200078e00ff */
[----:B------:R-:W-:Y:S01]  /*0040*/  CS2R R14, SRZ ;  /* 0x00000000000e7805 */ /* 0x000fe2000001ff00 */
[----:B------:R-:W3:Y:S01]  /*0050*/  S2R R11, SR_CTAID.X ;  /* 0x00000000000b7919 */ /* 0x000ee20000002500 */
[----:B------:R-:W-:-:S04]  /*0060*/  ULDC.64 UR4, c[0x0][0x208] ;  /* 0x0000820000047ab9 */ /* 0x000fc80000000a00 */
[----:B------:R-:W4:Y:S01]  /*0070*/  LDC.64 R4, c[0x0][0x218] ;  /* 0x00008600ff047b82 */ /* 0x000f220000000a00 */
[----:B-1----:R-:W-:Y:S02]  /*0080*/  LOP3.LUT R0, R0, 0x7f, RZ, 0xc0, !PT ;  /* 0x0000007f00007812 */ /* 0x002fe400078ec0ff */
[----:B---3--:R-:W-:-:S03]  /*0090*/  SHF.R.S32.HI R13, RZ, 0x18, R11 ;  /* 0x00000018ff0d7819 */ /* 0x008fc6000001140b */
[----:B------:R-:W-:Y:S01]  /*00a0*/  IMAD R0, R11, 0x80, R0 ;  /* 0x000000800b007824 */ /* 0x000fe200078e0200 */
[----:B------:R-:W-:-:S04]  /*00b0*/  SGXT R13, R13, 0x1 ;  /* 0x000000010d0d781a */ /* 0x000fc80000000200 */
[----:B------:R-:W-:Y:S02]  /*00c0*/  SHF.R.S32.HI R3, RZ, 0x1f, R0 ;  /* 0x0000001fff037819 */ /* 0x000fe40000011400 */
[-C--:B------:R-:W-:Y:S02]  /*00d0*/  LEA.HI R13, R13, R0.reuse, RZ, 0x6 ;  /* 0x000000000d0d7211 */ /* 0x080fe400078f30ff */
[----:B------:R-:W-:Y:S02]  /*00e0*/  LEA.HI R8, R3, R0, RZ, 0x4 ;  /* 0x0000000003087211 */ /* 0x000fe400078f20ff */
[----:B------:R-:W1:Y:S02]  /*00f0*/  LDC.64 R2, c[0x0][0x220] ;  /* 0x00008800ff027b82 */ /* 0x000e640000000a00 */
[----:B------:R-:W-:-:S04]  /*0100*/  SHF.R.S32.HI R9, RZ, 0x4, R8 ;  /* 0x00000004ff097819 */ /* 0x000fc80000011408 */
[----:B------:R-:W-:-:S04]  /*0110*/  LEA.HI R10, R9, R9, RZ, 0x2 ;  /* 0x00000009090a7211 */ /* 0x000fc800078f10ff */
[----:B------:R-:W-:-:S05]  /*0120*/  LOP3.LUT R10, R10, 0xfffffffc, RZ, 0xc0, !PT ;  /* 0xfffffffc0a0a7812 */ /* 0x000fca00078ec0ff */
[----:B------:R-:W-:Y:S01]  /*0130*/  IMAD.IADD R11, R9, 0x1, -R10 ;  /* 0x00000001090b7824 */ /* 0x000fe200078e0a0a */
[----:B------:R-:W-:Y:S02]  /*0140*/  LOP3.LUT R9, R8, 0xfffffff0, RZ, 0xc0, !PT ;  /* 0xfffffff008097812 */ /* 0x000fe400078ec0ff */
[----:B------:R-:W-:Y:S02]  /*0150*/  SHF.R.S32.HI R8, RZ, 0x6, R13 ;  /* 0x00000006ff087819 */ /* 0x000fe4000001140d */
[----:B------:R-:W-:Y:S01]  /*0160*/  ISETP.NE.AND P0, PT, R11, 0x2, PT ;  /* 0x000000020b00780c */ /* 0x000fe20003f05270 */
[----:B------:R-:W-:-:S03]  /*0170*/  IMAD.IADD R9, R0, 0x1, -R9 ;  /* 0x0000000100097824 */ /* 0x000fc600078e0a09 */
[----:B------:R-:W-:Y:S01]  /*0180*/  ISETP.LT.AND P6, PT, R0, 0x100, !P0 ;  /* 0x000001000000780c */ /* 0x000fe200047c1270 */
[----:B------:R-:W-:Y:S02]  /*0190*/  IMAD R13, R8, 0x10, R9 ;  /* 0x00000010080d7824 */ /* 0x000fe400078e0209 */
[----:B------:R-:W3:Y:S02]  /*01a0*/  LDC.64 R8, c[0x0][0x228] ;  /* 0x00008a00ff087b82 */ /* 0x000ee40000000a00 */
[----:B--2---:R-:W-:-:S04]  /*01b0*/  IMAD.WIDE R6, R13, 0x4, R6 ;  /* 0x000000040d067825 */ /* 0x004fc800078e0206 */
[----:B----4-:R-:W-:-:S04]  /*01c0*/  IMAD.WIDE R4, R13, 0x4, R4 ;  /* 0x000000040d047825 */ /* 0x010fc800078e0204 */
[----:B-1----:R-:W-:Y:S01]  /*01d0*/  IMAD.WIDE R2, R13, 0x4, R2 ;  /* 0x000000040d027825 */ /* 0x002fe200078e0202 */
[----:B------:R-:W2:Y:S04]  /*01e0*/  @P6 LDG.E.EL R12, desc[UR4][R6.64] ;  /* 0x00000004060c6981 */ /* 0x000ea8000c2e1900 */
[----:B------:R-:W4:Y:S04]  /*01f0*/  @P6 LDG.E.EL R14, desc[UR4][R4.64] ;  /* 0x00000004040e6981 */ /* 0x000f28000c2e1900 */
[----:B------:R-:W5:Y:S01]  /*0200*/  @P6 LDG.E.EL R15, desc[UR4][R2.64] ;  /* 0x00000004020f6981 */ /* 0x000f62000c2e1900 */
[----:B------:R-:W-:-:S02]  /*0210*/  ISETP.GT.AND P1, PT, R11, 0x2, PT ;  /* 0x000000020b00780c */ /* 0x000fc40003f24270 */
[----:B------:R-:W-:Y:S02]  /*0220*/  CS2R R16, SRZ ;  /* 0x0000000000107805 */ /* 0x000fe4000001ff00 */
[----:B------:R-:W-:Y:S01]  /*0230*/  ISETP.NE.AND P3, PT, R11, 0x1, PT ;  /* 0x000000010b00780c */ /* 0x000fe20003f65270 */
[----:B------:R-:W-:Y:S01]  /*0240*/  IMAD.MOV.U32 R10, RZ, RZ, RZ ;  /* 0x000000ffff0a7224 */ /* 0x000fe200078e00ff */
[C---:B------:R-:W-:Y:S01]  /*0250*/  ISETP.LT.AND P2, PT, R0.reuse, 0x100, P1 ;  /* 0x000001000000780c */ /* 0x040fe20000f41270 */
[----:B------:R-:W-:Y:S01]  /*0260*/  IMAD.MOV.U32 R18, RZ, RZ, RZ ;  /* 0x000000ffff127224 */ /* 0x000fe200078e00ff */
[----:B------:R-:W-:Y:S01]  /*0270*/  ISETP.LT.AND P5, PT, R0, 0x100, !P3 ;  /* 0x000001000000780c */ /* 0x000fe20005fa1270 */
[----:B---3--:R-:W-:Y:S01]  /*0280*/  IMAD.WIDE R8, R13, 0x4, R8 ;  /* 0x000000040d087825 */ /* 0x008fe200078e0208 */
[----:B------:R-:W-:-:S03]  /*0290*/  ISETP.GE.AND P4, PT, R11, 0x1, PT ;  /* 0x000000010b00780c */ /* 0x000fc60003f86270 */
[----:B------:R-:W-:-:S06]  /*02a0*/  IMAD.MOV.U32 R11, RZ, RZ, RZ ;  /* 0x000000ffff0b7224 */ /* 0x000fcc00078e00ff */
[----:B------:R-:W3:Y:S04]  /*02b0*/  @P2 LDG.E.EL R16, desc[UR4][R6.64] ;  /* 0x0000000406102981 */ /* 0x000ee8000c2e1900 */
[----:B------:R-:W3:Y:S01]  /*02c0*/  @P2 LDG.E.EL R17, desc[UR4][R4.64] ;  /* 0x0000000404112981 */ /* 0x000ee2000c2e1900 */
[----:B------:R-:W-:-:S03]  /*02d0*/  IMAD.MOV.U32 R13, RZ, RZ, RZ ;  /* 0x000000ffff0d7224 */ /* 0x000fc600078e00ff */
[----:B------:R1:W3:Y:S04]  /*02e0*/  @P2 LDG.E.EL R10, desc[UR4][R2.64] ;  /* 0x00000004020a2981 */ /* 0x0002e8000c2e1900 */
[----:B------:R-:W3:Y:S04]  /*02f0*/  @P2 LDG.E.EL R18, desc[UR4][R8.64] ;  /* 0x0000000408122981 */ /* 0x000ee8000c2e1900 */
[----:B------:R-:W3:Y:S01]  /*0300*/  @P5 LDG.E.EL R11, desc[UR4][R6.64] ;  /* 0x00000004060b5981 */ /* 0x000ee2000c2e1900 */
[----:B-1----:R-:W1:Y:S03]  /*0310*/  LDC.64 R2, c[0x0][0x230] ;  /* 0x00008c00ff027b82 */ /* 0x002e660000000a00 */
[----:B------:R1:W3:Y:S01]  /*0320*/  @P5 LDG.E.EL R13, desc[UR4][R4.64] ;  /* 0x00000004040d5981 */ /* 0x0002e2000c2e1900 */
[----:B--2---:R-:W-:-:S02]  /*0330*/  SEL R19, R12, RZ, P6 ;  /* 0x000000ff0c137207 */ /* 0x004fc40003000000 */
[----:B----4-:R-:W-:Y:S02]  /*0340*/  SEL R14, R14, RZ, P6 ;  /* 0x000000ff0e0e7207 */ /* 0x010fe40003000000 */
[----:B-----5:R-:W-:Y:S02]  /*0350*/  SEL R15, R15, RZ, P6 ;  /* 0x000000ff0f0f7207 */ /* 0x020fe40003000000 */
[----:B------:R-:W-:Y:S01]  /*0360*/  ISETP.LT.AND P6, PT, R0, 0x100, !P4 ;  /* 0x000001000000780c */ /* 0x000fe200067c1270 */
[----:B------:R-:W-:-:S12]  /*0370*/  IMAD.MOV.U32 R12, RZ, RZ, RZ ;  /* 0x000000ffff0c7224 */ /* 0x000fd800078e00ff */
[----:B------:R-:W2:Y:S01]  /*0380*/  @P6 LDG.E.EL R12, desc[UR4][R6.64] ;  /* 0x00000004060c6981 */ /* 0x000ea2000c2e1900 */
[----:B---3--:R-:W-:Y:S02]  /*0390*/  SEL R16, R16, RZ, P2 ;  /* 0x000000ff10107207 */ /* 0x008fe40001000000 */
[----:B------:R-:W-:Y:S02]  /*03a0*/  SEL R17, R17, RZ, P2 ;  /* 0x000000ff11117207 */ /* 0x000fe40001000000 */
[----:B------:R-:W-:-:S03]  /*03b0*/  SEL R10, R10, RZ, P2 ;  /* 0x000000ff0a0a7207 */ /* 0x000fc60001000000 */
[----:B------:R-:W-:Y:S01]  /*03c0*/  FADD R17, R16, R17 ;  /* 0x0000001110117221 */ /* 0x000fe20000000000 */
[----:B------:R-:W-:Y:S02]  /*03d0*/  SEL R18, R18, RZ, P2 ;  /* 0x000000ff12127207 */ /* 0x000fe40001000000 */
[----:B------:R-:W-:Y:S01]  /*03e0*/  ISETP.GE.AND P2, PT, R0, 0x100, PT ;  /* 0x000001000000780c */ /* 0x000fe20003f46270 */
[----:B------:R-:W-:Y:S01]  /*03f0*/  FADD R17, R17, R10 ;  /* 0x0000000a11117221 */ /* 0x000fe20000000000 */
[----:B01----:R-:W-:Y:S01]  /*0400*/  SEL R4, R11, RZ, P5 ;  /* 0x000000ff0b047207 */ /* 0x003fe20002800000 */
[----:B------:R-:W-:Y:S02]  /*0410*/  FADD R14, R19, R14 ;  /* 0x0000000e130e7221 */ /* 0x000fe40000000000 */
[----:B------:R-:W-:Y:S01]  /*0420*/  FADD R18, R17, R18 ;  /* 0x0000001211127221 */ /* 0x000fe20000000000 */
[----:B------:R-:W-:Y:S01]  /*0430*/  SEL R13, R13, RZ, P5 ;  /* 0x000000ff0d0d7207 */ /* 0x000fe20002800000 */
[----:B------:R-:W-:-:S03]  /*0440*/  FADD R15, R14, R15 ;  /* 0x0000000f0e0f7221 */ /* 0x000fc60000000000 */
[----:B------:R-:W-:Y:S01]  /*0450*/  @P0 FSEL R15, R18, RZ, P1 ;  /* 0x000000ff120f0208 */ /* 0x000fe20000800000 */
[----:B------:R-:W-:Y:S01]  /*0460*/  FADD R4, R4, R13 ;  /* 0x0000000d04047221 */ /* 0x000fe20000000000 */
[----:B------:R-:W-:Y:S01]  /*0470*/  IMAD.WIDE R2, R0, 0x4, R2 ;  /* 0x0000000400027825 */ /* 0x000fe200078e0202 */
[----:B--2---:R-:W-:-:S03]  /*0480*/  SEL R5, R12, RZ, P6 ;  /* 0x000000ff0c057207 */ /* 0x004fc60003000000 */
[----:B------:R-:W-:Y:S01]  /*0490*/  @P4 FSEL R5, R4, R15, !P3 ;  /* 0x0000000f04054208 */ /* 0x000fe20005800000 */
[----:B------:R-:W-:Y:S06]  /*04a0*/  @P2 EXIT ;  /* 0x000000000000294d */ /* 0x000fec0003800000 */
[----:B------:R-:W-:Y:S01]  /*04b0*/  STG.E desc[UR4][R2.64], R5 ;  /* 0x0000000502007986 */ /* 0x000fe2000c101904 */
[----:B------:R-:W-:Y:S05]  /*04c0*/  EXIT ;  /* 0x000000000000794d */ /* 0x000fea0003800000 */
.L_x_0:
[----:B------:R-:W-:-:S00]  /*04d0*/  BRA `(.L_x_0) ;  /* 0xfffffffc00fc7947 */ /* 0x000fc0000383ffff */
[----:B------:R-:W-:-:S00]  /*04e0*/  NOP ;  /* 0x0000000000007918 */ /* 0x000fc00000000000 */
        /* <DEDUP_REMOVED lines=9> */
.L_x_1:


//--------------------- .nv.constant0.triton_poi_fused_cat_1 --------------------------
	.section	.nv.constant0.triton_poi_fused_cat_1,"a",@progbits
	.sectionflags	@""
	.align	4
.nv.constant0.triton_poi_fused_cat_1:
	.zero		572
